	.headerflags	@"EF_CUDA_TEXMODE_UNIFIED EF_CUDA_64BIT_ADDRESS EF_CUDA_ACCELERATORS EF_CUDA_SM90 EF_CUDA_VIRTUAL_SM(EF_CUDA_SM90)"
	.elftype	@"ET_EXEC"


//--------------------- .nv.info                  --------------------------
	.section	.nv.info,"",@"SHT_CUDA_INFO"
	.align	4


	//----- nvinfo : EIATTR_REGCOUNT
	.align		4
        /*0000*/ 	.byte	0x04, 0x2f
        /*0002*/ 	.short	(.L_1 - .L_0)
	.align		4
.L_0:
        /*0004*/ 	.word	index@(triton_poi_fused_cat_23)
        /*0008*/ 	.word	0x0000001a


	//----- nvinfo : EIATTR_MIN_STACK_SIZE
	.align		4
.L_1:
        /*000c*/ 	.byte	0x04, 0x12
        /*000e*/ 	.short	(.L_3 - .L_2)
	.align		4
.L_2:
        /*0010*/ 	.word	index@(triton_poi_fused_cat_23)
        /*0014*/ 	.word	0x00000000


	//----- nvinfo : EIATTR_FRAME_SIZE
	.align		4
.L_3:
        /*0018*/ 	.byte	0x04, 0x11
        /*001a*/ 	.short	(.L_5 - .L_4)
	.align		4
.L_4:
        /*001c*/ 	.word	index@(triton_poi_fused_cat_23)
        /*0020*/ 	.word	0x00000000


	//----- nvinfo : EIATTR_MIN_STACK_SIZE
	.align		4
.L_5:
        /*0024*/ 	.byte	0x04, 0x12
        /*0026*/ 	.short	(.L_7 - .L_6)
	.align		4
.L_6:
        /*0028*/ 	.word	index@(triton_poi_fused_cat_23)
        /*002c*/ 	.word	0x00000000
.L_7:


//--------------------- .nv.info.triton_poi_fused_cat_23 --------------------------
	.section	.nv.info.triton_poi_fused_cat_23,"",@"SHT_CUDA_INFO"
	.sectionflags	@""
	.align	4


	//----- nvinfo : EIATTR_CUDA_API_VERSION
	.align		4
        /*0000*/ 	.byte	0x04, 0x37
        /*0002*/ 	.short	(.L_9 - .L_8)
.L_8:
        /*0004*/ 	.word	0x0000007c


	//----- nvinfo : EIATTR_KPARAM_INFO
	.align		4
.L_9:
        /*0008*/ 	.byte	0x04, 0x17
        /*000a*/ 	.short	(.L_11 - .L_10)
.L_10:
        /*000c*/ 	.word	0x00000000
        /*0010*/ 	.short	0x0003
        /*0012*/ 	.short	0x0014
        /*0014*/ 	.byte	0x00, 0xf0, 0x11, 0x00


	//----- nvinfo : EIATTR_KPARAM_INFO
	.align		4
.L_11:
        /*0018*/ 	.byte	0x04, 0x17
        /*001a*/ 	.short	(.L_13 - .L_12)
.L_12:
        /*001c*/ 	.word	0x00000000
        /*0020*/ 	.short	0x0002
        /*0022*/ 	.short	0x0010
        /*0024*/ 	.byte	0x00, 0xf0, 0x11, 0x00


	//----- nvinfo : EIATTR_KPARAM_INFO
	.align		4
.L_13:
        /*0028*/ 	.byte	0x04, 0x17
        /*002a*/ 	.short	(.L_15 - .L_14)
.L_14:
        /*002c*/ 	.word	0x00000000
        /*0030*/ 	.short	0x0001
        /*0032*/ 	.short	0x0008
        /*0034*/ 	.byte	0x00, 0xf4, 0x21, 0x00


	//----- nvinfo : EIATTR_KPARAM_INFO
	.align		4
.L_15:
        /*0038*/ 	.byte	0x04, 0x17
        /*003a*/ 	.short	(.L_17 - .L_16)
.L_16:
        /*003c*/ 	.word	0x00000000
        /*0040*/ 	.short	0x0000
        /*0042*/ 	.short	0x0000
        /*0044*/ 	.byte	0x00, 0xf4, 0x21, 0x00


	//----- nvinfo : EIATTR_SPARSE_MMA_MASK
	.align		4
.L_17:
        /*0048*/ 	.byte	0x03, 0x50
        /*004a*/ 	.short	0x0000


	//----- nvinfo : EIATTR_MAXREG_COUNT
	.align		4
        /*004c*/ 	.byte	0x03, 0x1b
        /*004e*/ 	.short	0x00ff


	//----- nvinfo : EIATTR_EXIT_INSTR_OFFSETS
	.align		4
        /*0050*/ 	.byte	0x04, 0x1c
        /*0052*/ 	.short	(.L_19 - .L_18)


	//   ....[0]....
.L_18:
        /*0054*/ 	.word	0x00000500


	//   ....[1]....
        /*0058*/ 	.word	0x00000550


	//----- nvinfo : EIATTR_REQNTID
	.align		4
.L_19:
        /*005c*/ 	.byte	0x04, 0x10
        /*005e*/ 	.short	(.L_21 - .L_20)
.L_20:
        /*0060*/ 	.word	0x00000080
        /*0064*/ 	.word	0x00000001
        /*0068*/ 	.word	0x00000001


	//----- nvinfo : EIATTR_CBANK_PARAM_SIZE
	.align		4
.L_21:
        /*006c*/ 	.byte	0x03, 0x19
        /*006e*/ 	.short	0x0018


	//----- nvinfo : EIATTR_PARAM_CBANK
	.align		4
        /*0070*/ 	.byte	0x04, 0x0a
        /*0072*/ 	.short	(.L_23 - .L_22)
	.align		4
.L_22:
        /*0074*/ 	.word	index@(.nv.constant0.triton_poi_fused_cat_23)
        /*0078*/ 	.short	0x0210
        /*007a*/ 	.short	0x0018


	//----- nvinfo : EIATTR_SW_WAR
	.align		4
.L_23:
        /*007c*/ 	.byte	0x04, 0x36
        /*007e*/ 	.short	(.L_25 - .L_24)
.L_24:
        /*0080*/ 	.word	0x00000008
.L_25:


//--------------------- .nv.callgraph             --------------------------
	.section	.nv.callgraph,"",@"SHT_CUDA_CALLGRAPH"
	.align	4
	.sectionentsize	8
	.align		4
        /*0000*/ 	.word	0x00000000
	.align		4
        /*0004*/ 	.word	0xffffffff
	.align		4
        /*0008*/ 	.word	0x00000000
	.align		4
        /*000c*/ 	.word	0xfffffffe
	.align		4
        /*0010*/ 	.word	0x00000000
	.align		4
        /*0014*/ 	.word	0xfffffffd
	.align		4
        /*0018*/ 	.word	0x00000000
	.align		4
        /*001c*/ 	.word	0xfffffffc


//--------------------- .text.triton_poi_fused_cat_23 --------------------------
	.section	.text.triton_poi_fused_cat_23,"ax",@progbits
	.sectionflags	@"SHF_BARRIERS=1"
	.align	128
        .global         triton_poi_fused_cat_23
        .type           triton_poi_fused_cat_23,@function
        .size           triton_poi_fused_cat_23,(.L_x_1 - triton_poi_fused_cat_23)
        .other          triton_poi_fused_cat_23,@"STO_CUDA_ENTRY STV_DEFAULT"
triton_poi_fused_cat_23:
.text.triton_poi_fused_cat_23:
[----:B------:R-:W0:Y:S02]  /*0000*/  LDC R1, c[0x0][0x28] ;  /* 0x00000a00ff017b82 */ /* 0x000e240000000800 */
[----:B------:R-:W1:Y:S01]  /*0010*/  S2R R3, SR_CTAID.X ;  /* 0x0000000000037919 */ /* 0x000e620000002500 */
[----:B------:R-:W2:Y:S01]  /*0020*/  LDC.64 R8, c[0x0][0x210] ;  /* 0x00008400ff087b82 */ /* 0x000ea20000000a00 */
[----:B------:R-:W-:Y:S02]  /*0030*/  CS2R R4, SRZ ;  /* 0x0000000000047805 */ /* 0x000fe4000001ff00 */
[----:B------:R-:W-:Y:S01]  /*0040*/  CS2R R6, SRZ ;  /* 0x0000000000067805 */ /* 0x000fe2000001ff00 */
[----:B------:R-:W3:Y:S01]  /*0050*/  S2R R18, SR_TID.X ;  /* 0x0000000000127919 */ /* 0x000ee20000002100 */
[----:B------:R-:W-:Y:S01]  /*0060*/  ULDC.64 UR6, c[0x0][0x208] ;  /* 0x0000820000067ab9 */ /* 0x000fe20000000a00 */
[----:B------:R-:W4:Y:S01]  /*0070*/  S2R R17, SR_CTAID.Y ;  /* 0x0000000000117919 */ /* 0x000f220000002600 */
[----:B-1----:R-:W-:Y:S02]  /*0080*/  IMAD.SHL.U32 R3, R3, 0x20, RZ ;  /* 0x0000002003037824 */ /* 0x002fe400078e00ff */
[----:B---3--:R-:W-:Y:S01]  /*0090*/  IMAD.SHL.U32 R16, R18, 0x4, RZ ;  /* 0x0000000412107824 */ /* 0x008fe200078e00ff */
[----:B------:R-:W-:Y:S01]  /*00a0*/  SHF.R.U32.HI R0, RZ, 0x3, R18 ;  /* 0x00000003ff007819 */ /* 0x000fe20000011612 */
[----:B----4-:R-:W-:-:S03]  /*00b0*/  IMAD.SHL.U32 R17, R17, 0x20, RZ ;  /* 0x0000002011117824 */ /* 0x010fc600078e00ff */
[----:B------:R-:W-:Y:S02]  /*00c0*/  LOP3.LUT R11, R3, 0x1c, R16, 0xf8, !PT ;  /* 0x0000001c030b7812 */ /* 0x000fe400078ef810 */
[----:B------:R-:W-:Y:S02]  /*00d0*/  SGXT.U32 R0, R0, 0x4 ;  /* 0x000000040000781a */ /* 0x000fe40000000000 */
[----:B------:R-:W-:Y:S02]  /*00e0*/  ISETP.GE.AND P0, PT, R11, 0x40, PT ;  /* 0x000000400b00780c */ /* 0x000fe40003f06270 */
[----:B------:R-:W-:Y:S02]  /*00f0*/  LOP3.LUT R2, R17, R0, RZ, 0xfc, !PT ;  /* 0x0000000011027212 */ /* 0x000fe400078efcff */
[----:B------:R-:W-:Y:S02]  /*0100*/  LOP3.LUT R10, R17, 0x10, R0, 0xfe, !PT ;  /* 0x00000010110a7812 */ /* 0x000fe400078efe00 */
[C---:B------:R-:W-:Y:S01]  /*0110*/  ISETP.LT.AND P1, PT, R2.reuse, 0x200, !P0 ;  /* 0x000002000200780c */ /* 0x040fe20004721270 */
[--C-:B------:R-:W-:Y:S01]  /*0120*/  IMAD R13, R2, 0x40, R11.reuse ;  /* 0x00000040020d7824 */ /* 0x100fe200078e020b */
[C---:B------:R-:W-:Y:S01]  /*0130*/  ISETP.LT.AND P0, PT, R10.reuse, 0x200, !P0 ;  /* 0x000002000a00780c */ /* 0x040fe20004701270 */
[----:B------:R-:W-:-:S02]  /*0140*/  IMAD R15, R10, 0x40, R11 ;  /* 0x000000400a0f7824 */ /* 0x000fc400078e020b */
[----:B--2---:R-:W-:Y:S01]  /*0150*/  IMAD.WIDE R12, R13, 0x4, R8 ;  /* 0x000000040d0c7825 */ /* 0x004fe200078e0208 */
[----:B------:R-:W-:-:S03]  /*0160*/  CS2R R10, SRZ ;  /* 0x00000000000a7805 */ /* 0x000fc6000001ff00 */
[----:B------:R-:W-:Y:S01]  /*0170*/  IMAD.WIDE R14, R15, 0x4, R8 ;  /* 0x000000040f0e7825 */ /* 0x000fe200078e0208 */
[----:B------:R-:W-:-:S03]  /*0180*/  CS2R R8, SRZ ;  /* 0x0000000000087805 */ /* 0x000fc6000001ff00 */
[----:B------:R1:W2:Y:S04]  /*0190*/  @P1 LDG.E.EL.128 R4, desc[UR6][R12.64] ;  /* 0x000000060c041981 */ /* 0x0002a8000c2e1d00 */
[----:B------:R3:W4:Y:S01]  /*01a0*/  @P0 LDG.E.EL.128 R8, desc[UR6][R14.64] ;  /* 0x000000060e080981 */ /* 0x000722000c2e1d00 */
[----:B------:R-:W5:Y:S01]  /*01b0*/  S2UR UR5, SR_CgaCtaId ;  /* 0x00000000000579c3 */ /* 0x000f620000008800 */
[C---:B------:R-:W-:Y:S01]  /*01c0*/  IMAD.SHL.U32 R2, R18.reuse, 0x80, RZ ;  /* 0x0000008012027824 */ /* 0x040fe200078e00ff */
[----:B------:R-:W-:Y:S01]  /*01d0*/  UMOV UR4, 0x400 ;  /* 0x0000040000047882 */ /* 0x000fe20000000000 */
[----:B------:R-:W-:-:S03]  /*01e0*/  IMAD.SHL.U32 R18, R18, 0x2, RZ ;  /* 0x0000000212127824 */ /* 0x000fc600078e00ff */
[----:B------:R-:W-:Y:S02]  /*01f0*/  LOP3.LUT R19, R2, 0x380, RZ, 0xc0, !PT ;  /* 0x0000038002137812 */ /* 0x000fe400078ec0ff */
[----:B------:R-:W-:Y:S02]  /*0200*/  LOP3.LUT R22, R18, 0xf0, RZ, 0xc0, !PT ;  /* 0x000000f012167812 */ /* 0x000fe400078ec0ff */
[C---:B-1----:R-:W-:Y:S02]  /*0210*/  LOP3.LUT R12, R19.reuse, 0x20, RZ, 0xfc, !PT ;  /* 0x00000020130c7812 */ /* 0x042fe400078efcff */
[C---:B------:R-:W-:Y:S02]  /*0220*/  LOP3.LUT R18, R19.reuse, 0x40, RZ, 0xfc, !PT ;  /* 0x0000004013127812 */ /* 0x040fe400078efcff */
[C---:B------:R-:W-:Y:S02]  /*0230*/  LOP3.LUT R2, R19.reuse, R0, RZ, 0xfc, !PT ;  /* 0x0000000013027212 */ /* 0x040fe400078efcff */
[----:B---3--:R-:W-:Y:S01]  /*0240*/  LOP3.LUT R14, R19, 0x60, RZ, 0xfc, !PT ;  /* 0x00000060130e7812 */ /* 0x008fe200078efcff */
[----:B-----5:R-:W-:-:S06]  /*0250*/  UPRMT UR4, UR5, 0x654, UR4 ;  /* 0x0000065405047896 */ /* 0x020fcc0008000004 */
[----:B------:R-:W-:Y:S02]  /*0260*/  LEA.HI R19, R19, UR4, RZ, 0x1f ;  /* 0x0000000413137c11 */ /* 0x000fe4000f8ff8ff */
[----:B------:R-:W-:Y:S02]  /*0270*/  LEA.HI R13, R12, UR4, RZ, 0x1f ;  /* 0x000000040c0d7c11 */ /* 0x000fe4000f8ff8ff */
[----:B------:R-:W-:Y:S01]  /*0280*/  LEA.HI R15, R18, UR4, RZ, 0x1f ;  /* 0x00000004120f7c11 */ /* 0x000fe2000f8ff8ff */
[----:B------:R-:W-:Y:S01]  /*0290*/  IMAD R19, R2, 0x4, R19 ;  /* 0x0000000402137824 */ /* 0x000fe200078e0213 */
[----:B------:R-:W-:Y:S01]  /*02a0*/  LEA.HI R23, R14, UR4, RZ, 0x1f ;  /* 0x000000040e177c11 */ /* 0x000fe2000f8ff8ff */
[C---:B------:R-:W-:Y:S02]  /*02b0*/  IMAD R18, R2.reuse, 0x4, R13 ;  /* 0x0000000402127824 */ /* 0x040fe400078e020d */
[C---:B------:R-:W-:Y:S02]  /*02c0*/  IMAD R21, R2.reuse, 0x4, R15 ;  /* 0x0000000402157824 */ /* 0x040fe400078e020f */
[----:B------:R-:W-:Y:S01]  /*02d0*/  IMAD R20, R2, 0x4, R23 ;  /* 0x0000000402147824 */ /* 0x000fe200078e0217 */
[----:B------:R-:W-:Y:S01]  /*02e0*/  LOP3.LUT R2, R16, 0x1fc, RZ, 0xc0, !PT ;  /* 0x000001fc10027812 */ /* 0x000fe200078ec0ff */
[----:B------:R-:W-:Y:S01]  /*02f0*/  VIADD R13, R22, UR4 ;  /* 0x00000004160d7c36 */ /* 0x000fe20008000000 */
[----:B------:R-:W-:-:S03]  /*0300*/  LOP3.LUT R16, R17, 0x1c, R16, 0xf8, !PT ;  /* 0x0000001c11107812 */ /* 0x000fc600078ef810 */
[----:B------:R-:W-:Y:S01]  /*0310*/  IMAD R13, R2, 0x4, R13 ;  /* 0x00000004020d7824 */ /* 0x000fe200078e020d */
[----:B------:R-:W-:Y:S02]  /*0320*/  SHF.R.S32.HI R17, RZ, 0x1f, R16 ;  /* 0x0000001fff117819 */ /* 0x000fe40000011410 */
[----:B------:R-:W-:Y:S02]  /*0330*/  ISETP.GE.AND P0, PT, R16, 0x200, PT ;  /* 0x000002001000780c */ /* 0x000fe40003f06270 */
[----:B------:R-:W-:Y:S01]  /*0340*/  LEA.HI R17, R17, R16, RZ, 0x7 ;  /* 0x0000001011117211 */ /* 0x000fe200078f38ff */
[----:B--2---:R-:W-:Y:S04]  /*0350*/  STS [R19], R4 ;  /* 0x0000000413007388 */ /* 0x004fe80000000800 */
[----:B------:R1:W-:Y:S04]  /*0360*/  STS [R18+0x80], R5 ;  /* 0x0000800512007388 */ /* 0x0003e80000000800 */
[----:B------:R2:W-:Y:S04]  /*0370*/  STS [R21+0x100], R6 ;  /* 0x0001000615007388 */ /* 0x0005e80000000800 */
[----:B------:R3:W-:Y:S01]  /*0380*/  STS [R20+0x180], R7 ;  /* 0x0001800714007388 */ /* 0x0007e20000000800 */
[----:B-1----:R-:W1:Y:S03]  /*0390*/  LDC.64 R4, c[0x0][0x218] ;  /* 0x00008600ff047b82 */ /* 0x002e660000000a00 */
[----:B----4-:R4:W-:Y:S01]  /*03a0*/  STS [R19+0x40], R8 ;  /* 0x0000400813007388 */ /* 0x0109e20000000800 */
[C---:B--2---:R-:W-:Y:S01]  /*03b0*/  IMAD.SHL.U32 R6, R17.reuse, 0x40, RZ ;  /* 0x0000004011067824 */ /* 0x044fe200078e00ff */
[----:B------:R-:W-:-:S02]  /*03c0*/  LOP3.LUT R17, R17, 0xffffff80, RZ, 0xc0, !PT ;  /* 0xffffff8011117812 */ /* 0x000fc400078ec0ff */
[----:B------:R-:W-:Y:S02]  /*03d0*/  STS [R18+0xc0], R9 ;  /* 0x0000c00912007388 */ /* 0x000fe40000000800 */
[----:B---3--:R-:W-:Y:S02]  /*03e0*/  LOP3.LUT R7, R6, 0xffffe000, RZ, 0xc0, !PT ;  /* 0xffffe00006077812 */ /* 0x008fe400078ec0ff */
[----:B------:R-:W-:Y:S01]  /*03f0*/  STS [R21+0x140], R10 ;  /* 0x0001400a15007388 */ /* 0x000fe20000000800 */
[----:B------:R-:W-:Y:S02]  /*0400*/  LOP3.LUT R6, R3, R0, RZ, 0xfc, !PT ;  /* 0x0000000003067212 */ /* 0x000fe400078efcff */
[----:B------:R-:W-:Y:S01]  /*0410*/  LOP3.LUT R0, R3, 0x10, R0, 0xfe, !PT ;  /* 0x0000001003007812 */ /* 0x000fe200078efe00 */
[----:B------:R-:W-:Y:S01]  /*0420*/  STS [R20+0x1c0], R11 ;  /* 0x0001c00b14007388 */ /* 0x000fe20000000800 */
[----:B----4-:R-:W-:Y:S02]  /*0430*/  LOP3.LUT R8, R2, 0x200, RZ, 0xfc, !PT ;  /* 0x0000020002087812 */ /* 0x010fe400078efcff */
[----:B------:R-:W-:Y:S01]  /*0440*/  IADD3 R17, R7, R16, -R17 ;  /* 0x0000001007117210 */ /* 0x000fe20007ffe811 */
[----:B------:R-:W-:Y:S01]  /*0450*/  BAR.SYNC.DEFER_BLOCKING 0x0 ;  /* 0x0000000000007b1d */ /* 0x000fe20000010000 */
[----:B------:R-:W-:-:S02]  /*0460*/  ISETP.LT.AND P1, PT, R6, 0x40, !P0 ;  /* 0x000000400600780c */ /* 0x000fc40004721270 */
[----:B------:R-:W-:Y:S01]  /*0470*/  ISETP.LT.AND P0, PT, R0, 0x40, !P0 ;  /* 0x000000400000780c */ /* 0x000fe20004701270 */
[----:B------:R-:W-:Y:S01]  /*0480*/  IMAD R7, R6, 0x80, R17 ;  /* 0x0000008006077824 */ /* 0x000fe200078e0211 */
[----:B------:R-:W-:-:S03]  /*0490*/  SHF.R.U32.HI R8, RZ, 0x1, R8 ;  /* 0x00000001ff087819 */ /* 0x000fc60000011608 */
[----:B-1----:R-:W-:Y:S01]  /*04a0*/  IMAD.WIDE R6, R7, 0x4, R4 ;  /* 0x0000000407067825 */ /* 0x002fe200078e0204 */
[----:B------:R-:W-:-:S05]  /*04b0*/  LOP3.LUT R8, R8, 0x1f0, RZ, 0xc0, !PT ;  /* 0x000001f008087812 */ /* 0x000fca00078ec0ff */
[----:B------:R-:W-:-:S04]  /*04c0*/  VIADD R3, R8, UR4 ;  /* 0x0000000408037c36 */ /* 0x000fc80008000000 */
[----:B------:R-:W-:Y:S01]  /*04d0*/  IMAD R3, R2, 0x4, R3 ;  /* 0x0000000402037824 */ /* 0x000fe200078e0203 */
[----:B------:R-:W1:Y:S04]  /*04e0*/  LDS.128 R12, [R13] ;  /* 0x000000000d0c7984 */ /* 0x000e680000000c00 */
[----:B-1----:R1:W-:Y:S01]  /*04f0*/  @P1 STG.E.128 desc[UR6][R6.64], R12 ;  /* 0x0000000c06001986 */ /* 0x0023e2000c101d06 */
[----:B------:R-:W-:Y:S05]  /*0500*/  @!P0 EXIT ;  /* 0x000000000000894d */ /* 0x000fea0003800000 */
[----:B------:R-:W0:Y:S01]  /*0510*/  LDS.128 R8, [R3+0x800] ;  /* 0x0008000003087984 */ /* 0x000e220000000c00 */
[----:B------:R-:W-:-:S04]  /*0520*/  IMAD R17, R0, 0x80, R17 ;  /* 0x0000008000117824 */ /* 0x000fc800078e0211 */
[----:B------:R-:W-:-:S05]  /*0530*/  IMAD.WIDE R4, R17, 0x4, R4 ;  /* 0x0000000411047825 */ /* 0x000fca00078e0204 */
[----:B0-----:R-:W-:Y:S01]  /*0540*/  STG.E.128 desc[UR6][R4.64], R8 ;  /* 0x0000000804007986 */ /* 0x001fe2000c101d06 */
[----:B------:R-:W-:Y:S05]  /*0550*/  EXIT ;  /* 0x000000000000794d */ /* 0x000fea0003800000 */
.L_x_0:
[----:B------:R-:W-:-:S00]  /*0560*/  BRA `(.L_x_0) ;  /* 0xfffffffc00fc7947 */ /* 0x000fc0000383ffff */
[----:B------:R-:W-:-:S00]  /*0570*/  NOP ;  /* 0x0000000000007918 */ /* 0x000fc00000000000 */
        /* <DEDUP_REMOVED lines=8> */
.L_x_1:


//--------------------- .nv.shared.triton_poi_fused_cat_23 --------------------------
	.section	.nv.shared.triton_poi_fused_cat_23,"aw",@nobits
	.sectionflags	@""
	.align	16
	.zero		1024


//--------------------- .nv.constant0.triton_poi_fused_cat_23 --------------------------
	.section	.nv.constant0.triton_poi_fused_cat_23,"a",@progbits
	.sectionflags	@""
	.align	4
.nv.constant0.triton_poi_fused_cat_23:
	.zero		552
